//
// Generated by NVIDIA NVVM Compiler
//
// Compiler Build ID: CL-36424714
// Cuda compilation tools, release 13.0, V13.0.88
// Based on NVVM 20.0.0
//

.version 9.0
.target sm_100
.address_size 64

	// .globl	_Z19mappingSquareKernelPtPKfS1_

.visible .entry _Z19mappingSquareKernelPtPKfS1_(
	.param .u64 .ptr .align 1 _Z19mappingSquareKernelPtPKfS1__param_0,
	.param .u64 .ptr .align 1 _Z19mappingSquareKernelPtPKfS1__param_1,
	.param .u64 .ptr .align 1 _Z19mappingSquareKernelPtPKfS1__param_2
)
{
	.reg .pred 	%p<10>;
	.reg .b32 	%r<19>;
	.reg .b32 	%f<79>;
	.reg .b64 	%rd<12>;
	.reg .b64 	%fd<34>;

	ld.param.u64 	%rd1, [_Z19mappingSquareKernelPtPKfS1__param_0];
	ld.param.u64 	%rd2, [_Z19mappingSquareKernelPtPKfS1__param_1];
	ld.param.u64 	%rd3, [_Z19mappingSquareKernelPtPKfS1__param_2];
	cvta.to.global.u64 	%rd4, %rd3;
	cvta.to.global.u64 	%rd5, %rd2;
	mov.u32 	%r13, %tid.x;
	mov.u32 	%r14, %ctaid.x;
	mov.u32 	%r15, %ntid.x;
	mad.lo.s32 	%r1, %r14, %r15, %r13;
	mul.wide.s32 	%rd6, %r1, 4;
	add.s64 	%rd7, %rd5, %rd6;
	ld.global.f32 	%f1, [%rd7];
	add.s64 	%rd8, %rd4, %rd6;
	ld.global.f32 	%f77, [%rd8];
	cvt.f64.f32 	%fd1, %f77;
	mov.b32 	%r2, 0;
	mov.f32 	%f78, %f1;
$L__BB0_1:
	mul.f32 	%f21, %f78, %f78;
	mul.f32 	%f22, %f77, %f77;
	sub.f32 	%f23, %f21, %f22;
	add.f32 	%f5, %f23, %f1;
	cvt.f64.f32 	%fd2, %f78;
	add.f64 	%fd3, %fd2, %fd2;
	cvt.f64.f32 	%fd4, %f77;
	fma.rn.f64 	%fd5, %fd3, %fd4, %fd1;
	cvt.rn.f32.f64 	%f6, %fd5;
	abs.f32 	%f24, %f5;
	abs.f32 	%f25, %f6;
	max.f32 	%f27, %f24, %f25;
	setp.gt.f32 	%p1, %f27, 0f40000000;
	mov.u32 	%r18, %r2;
	@%p1 bra 	$L__BB0_17;
	mul.f32 	%f28, %f5, %f5;
	mul.f32 	%f29, %f6, %f6;
	sub.f32 	%f30, %f28, %f29;
	add.f32 	%f7, %f30, %f1;
	cvt.f64.f32 	%fd6, %f5;
	add.f64 	%fd7, %fd6, %fd6;
	cvt.f64.f32 	%fd8, %f6;
	fma.rn.f64 	%fd9, %fd7, %fd8, %fd1;
	cvt.rn.f32.f64 	%f8, %fd9;
	abs.f32 	%f31, %f7;
	abs.f32 	%f32, %f8;
	max.f32 	%f34, %f31, %f32;
	setp.gt.f32 	%p2, %f34, 0f40000000;
	@%p2 bra 	$L__BB0_16;
	mul.f32 	%f35, %f7, %f7;
	mul.f32 	%f36, %f8, %f8;
	sub.f32 	%f37, %f35, %f36;
	add.f32 	%f9, %f37, %f1;
	cvt.f64.f32 	%fd10, %f7;
	add.f64 	%fd11, %fd10, %fd10;
	cvt.f64.f32 	%fd12, %f8;
	fma.rn.f64 	%fd13, %fd11, %fd12, %fd1;
	cvt.rn.f32.f64 	%f10, %fd13;
	abs.f32 	%f38, %f9;
	abs.f32 	%f39, %f10;
	max.f32 	%f41, %f38, %f39;
	setp.gt.f32 	%p3, %f41, 0f40000000;
	@%p3 bra 	$L__BB0_15;
	mul.f32 	%f42, %f9, %f9;
	mul.f32 	%f43, %f10, %f10;
	sub.f32 	%f44, %f42, %f43;
	add.f32 	%f11, %f44, %f1;
	cvt.f64.f32 	%fd14, %f9;
	add.f64 	%fd15, %fd14, %fd14;
	cvt.f64.f32 	%fd16, %f10;
	fma.rn.f64 	%fd17, %fd15, %fd16, %fd1;
	cvt.rn.f32.f64 	%f12, %fd17;
	abs.f32 	%f45, %f11;
	abs.f32 	%f46, %f12;
	max.f32 	%f48, %f45, %f46;
	setp.gt.f32 	%p4, %f48, 0f40000000;
	@%p4 bra 	$L__BB0_14;
	mul.f32 	%f49, %f11, %f11;
	mul.f32 	%f50, %f12, %f12;
	sub.f32 	%f51, %f49, %f50;
	add.f32 	%f13, %f51, %f1;
	cvt.f64.f32 	%fd18, %f11;
	add.f64 	%fd19, %fd18, %fd18;
	cvt.f64.f32 	%fd20, %f12;
	fma.rn.f64 	%fd21, %fd19, %fd20, %fd1;
	cvt.rn.f32.f64 	%f14, %fd21;
	abs.f32 	%f52, %f13;
	abs.f32 	%f53, %f14;
	max.f32 	%f55, %f52, %f53;
	setp.gt.f32 	%p5, %f55, 0f40000000;
	@%p5 bra 	$L__BB0_13;
	mul.f32 	%f56, %f13, %f13;
	mul.f32 	%f57, %f14, %f14;
	sub.f32 	%f58, %f56, %f57;
	add.f32 	%f15, %f58, %f1;
	cvt.f64.f32 	%fd22, %f13;
	add.f64 	%fd23, %fd22, %fd22;
	cvt.f64.f32 	%fd24, %f14;
	fma.rn.f64 	%fd25, %fd23, %fd24, %fd1;
	cvt.rn.f32.f64 	%f16, %fd25;
	abs.f32 	%f59, %f15;
	abs.f32 	%f60, %f16;
	max.f32 	%f62, %f59, %f60;
	setp.gt.f32 	%p6, %f62, 0f40000000;
	@%p6 bra 	$L__BB0_12;
	mul.f32 	%f63, %f15, %f15;
	mul.f32 	%f64, %f16, %f16;
	sub.f32 	%f65, %f63, %f64;
	add.f32 	%f17, %f65, %f1;
	cvt.f64.f32 	%fd26, %f15;
	add.f64 	%fd27, %fd26, %fd26;
	cvt.f64.f32 	%fd28, %f16;
	fma.rn.f64 	%fd29, %fd27, %fd28, %fd1;
	cvt.rn.f32.f64 	%f18, %fd29;
	abs.f32 	%f66, %f17;
	abs.f32 	%f67, %f18;
	max.f32 	%f69, %f66, %f67;
	setp.gt.f32 	%p7, %f69, 0f40000000;
	@%p7 bra 	$L__BB0_11;
	mul.f32 	%f70, %f17, %f17;
	mul.f32 	%f71, %f18, %f18;
	sub.f32 	%f72, %f70, %f71;
	add.f32 	%f78, %f72, %f1;
	cvt.f64.f32 	%fd30, %f17;
	add.f64 	%fd31, %fd30, %fd30;
	cvt.f64.f32 	%fd32, %f18;
	fma.rn.f64 	%fd33, %fd31, %fd32, %fd1;
	cvt.rn.f32.f64 	%f77, %fd33;
	abs.f32 	%f73, %f78;
	abs.f32 	%f74, %f77;
	max.f32 	%f76, %f73, %f74;
	setp.gt.f32 	%p8, %f76, 0f40000000;
	@%p8 bra 	$L__BB0_10;
	add.s32 	%r2, %r2, 8;
	setp.eq.s32 	%p9, %r2, 64;
	mov.b32 	%r18, 64;
	@%p9 bra 	$L__BB0_17;
	bra.uni 	$L__BB0_1;
$L__BB0_10:
	add.s32 	%r18, %r2, 7;
	bra.uni 	$L__BB0_17;
$L__BB0_11:
	add.s32 	%r18, %r2, 6;
	bra.uni 	$L__BB0_17;
$L__BB0_12:
	add.s32 	%r18, %r2, 5;
	bra.uni 	$L__BB0_17;
$L__BB0_13:
	add.s32 	%r18, %r2, 4;
	bra.uni 	$L__BB0_17;
$L__BB0_14:
	add.s32 	%r18, %r2, 3;
	bra.uni 	$L__BB0_17;
$L__BB0_15:
	add.s32 	%r18, %r2, 2;
	bra.uni 	$L__BB0_17;
$L__BB0_16:
	add.s32 	%r18, %r2, 1;
$L__BB0_17:
	cvta.to.global.u64 	%rd9, %rd1;
	mul.wide.s32 	%rd10, %r1, 2;
	add.s64 	%rd11, %rd9, %rd10;
	st.global.u16 	[%rd11], %r18;
	ret;

}
	// .globl	_Z17mappingBiomKernelPtPKfS1_
.visible .entry _Z17mappingBiomKernelPtPKfS1_(
	.param .u64 .ptr .align 1 _Z17mappingBiomKernelPtPKfS1__param_0,
	.param .u64 .ptr .align 1 _Z17mappingBiomKernelPtPKfS1__param_1,
	.param .u64 .ptr .align 1 _Z17mappingBiomKernelPtPKfS1__param_2
)
{
	.reg .pred 	%p<6>;
	.reg .b16 	%rs<6>;
	.reg .b32 	%r<14>;
	.reg .b32 	%f<63>;
	.reg .b64 	%rd<12>;
	.reg .b64 	%fd<33>;

	ld.param.u64 	%rd1, [_Z17mappingBiomKernelPtPKfS1__param_0];
	ld.param.u64 	%rd2, [_Z17mappingBiomKernelPtPKfS1__param_1];
	ld.param.u64 	%rd3, [_Z17mappingBiomKernelPtPKfS1__param_2];
	cvta.to.global.u64 	%rd4, %rd3;
	cvta.to.global.u64 	%rd5, %rd2;
	mov.u32 	%r9, %tid.x;
	mov.u32 	%r10, %ctaid.x;
	mov.u32 	%r11, %ntid.x;
	mad.lo.s32 	%r1, %r10, %r11, %r9;
	mul.wide.s32 	%rd6, %r1, 4;
	add.s64 	%rd7, %rd5, %rd6;
	ld.global.f32 	%f62, [%rd7];
	add.s64 	%rd8, %rd4, %rd6;
	ld.global.f32 	%f61, [%rd8];
	mov.b32 	%r2, 0;
$L__BB1_1:
	mul.f32 	%f13, %f62, %f62;
	mul.f32 	%f14, %f61, %f61;
	sub.f32 	%f15, %f13, %f14;
	add.f32 	%f16, %f15, 0fBF4CCCCD;
	cvt.f64.f32 	%fd1, %f62;
	add.f64 	%fd2, %fd1, %fd1;
	cvt.f64.f32 	%fd3, %f61;
	fma.rn.f64 	%fd4, %fd2, %fd3, 0d3FC3F7CEE0000000;
	cvt.rn.f32.f64 	%f17, %fd4;
	mul.f32 	%f18, %f16, %f16;
	mul.f32 	%f19, %f17, %f17;
	sub.f32 	%f20, %f18, %f19;
	add.f32 	%f5, %f20, 0fBF4CCCCD;
	cvt.f64.f32 	%fd5, %f16;
	add.f64 	%fd6, %fd5, %fd5;
	cvt.f64.f32 	%fd7, %f17;
	fma.rn.f64 	%fd8, %fd6, %fd7, 0d3FC3F7CEE0000000;
	cvt.rn.f32.f64 	%f6, %fd8;
	abs.f32 	%f21, %f5;
	abs.f32 	%f22, %f6;
	max.f32 	%f24, %f21, %f22;
	setp.gt.f32 	%p1, %f24, 0f40000000;
	@%p1 bra 	$L__BB1_9;
	mul.f32 	%f25, %f5, %f5;
	mul.f32 	%f26, %f6, %f6;
	sub.f32 	%f27, %f25, %f26;
	add.f32 	%f28, %f27, 0fBF4CCCCD;
	cvt.f64.f32 	%fd9, %f5;
	add.f64 	%fd10, %fd9, %fd9;
	cvt.f64.f32 	%fd11, %f6;
	fma.rn.f64 	%fd12, %fd10, %fd11, 0d3FC3F7CEE0000000;
	cvt.rn.f32.f64 	%f29, %fd12;
	mul.f32 	%f30, %f28, %f28;
	mul.f32 	%f31, %f29, %f29;
	sub.f32 	%f32, %f30, %f31;
	add.f32 	%f7, %f32, 0fBF4CCCCD;
	cvt.f64.f32 	%fd13, %f28;
	add.f64 	%fd14, %fd13, %fd13;
	cvt.f64.f32 	%fd15, %f29;
	fma.rn.f64 	%fd16, %fd14, %fd15, 0d3FC3F7CEE0000000;
	cvt.rn.f32.f64 	%f8, %fd16;
	abs.f32 	%f33, %f7;
	abs.f32 	%f34, %f8;
	max.f32 	%f36, %f33, %f34;
	setp.gt.f32 	%p2, %f36, 0f40000000;
	@%p2 bra 	$L__BB1_8;
	mul.f32 	%f37, %f7, %f7;
	mul.f32 	%f38, %f8, %f8;
	sub.f32 	%f39, %f37, %f38;
	add.f32 	%f40, %f39, 0fBF4CCCCD;
	cvt.f64.f32 	%fd17, %f7;
	add.f64 	%fd18, %fd17, %fd17;
	cvt.f64.f32 	%fd19, %f8;
	fma.rn.f64 	%fd20, %fd18, %fd19, 0d3FC3F7CEE0000000;
	cvt.rn.f32.f64 	%f41, %fd20;
	mul.f32 	%f42, %f40, %f40;
	mul.f32 	%f43, %f41, %f41;
	sub.f32 	%f44, %f42, %f43;
	add.f32 	%f9, %f44, 0fBF4CCCCD;
	cvt.f64.f32 	%fd21, %f40;
	add.f64 	%fd22, %fd21, %fd21;
	cvt.f64.f32 	%fd23, %f41;
	fma.rn.f64 	%fd24, %fd22, %fd23, 0d3FC3F7CEE0000000;
	cvt.rn.f32.f64 	%f10, %fd24;
	abs.f32 	%f45, %f9;
	abs.f32 	%f46, %f10;
	max.f32 	%f48, %f45, %f46;
	setp.gt.f32 	%p3, %f48, 0f40000000;
	@%p3 bra 	$L__BB1_7;
	mul.f32 	%f49, %f9, %f9;
	mul.f32 	%f50, %f10, %f10;
	sub.f32 	%f51, %f49, %f50;
	add.f32 	%f52, %f51, 0fBF4CCCCD;
	cvt.f64.f32 	%fd25, %f9;
	add.f64 	%fd26, %fd25, %fd25;
	cvt.f64.f32 	%fd27, %f10;
	fma.rn.f64 	%fd28, %fd26, %fd27, 0d3FC3F7CEE0000000;
	cvt.rn.f32.f64 	%f53, %fd28;
	mul.f32 	%f54, %f52, %f52;
	mul.f32 	%f55, %f53, %f53;
	sub.f32 	%f56, %f54, %f55;
	add.f32 	%f62, %f56, 0fBF4CCCCD;
	cvt.f64.f32 	%fd29, %f52;
	add.f64 	%fd30, %fd29, %fd29;
	cvt.f64.f32 	%fd31, %f53;
	fma.rn.f64 	%fd32, %fd30, %fd31, 0d3FC3F7CEE0000000;
	cvt.rn.f32.f64 	%f61, %fd32;
	abs.f32 	%f57, %f62;
	abs.f32 	%f58, %f61;
	max.f32 	%f60, %f57, %f58;
	setp.gt.f32 	%p4, %f60, 0f40000000;
	@%p4 bra 	$L__BB1_6;
	add.s32 	%r3, %r2, 8;
	setp.lt.u32 	%p5, %r2, 56;
	mov.b16 	%rs5, 64;
	mov.u32 	%r2, %r3;
	@%p5 bra 	$L__BB1_1;
	bra.uni 	$L__BB1_10;
$L__BB1_6:
	add.s32 	%r2, %r2, 6;
	bra.uni 	$L__BB1_9;
$L__BB1_7:
	add.s32 	%r2, %r2, 4;
	bra.uni 	$L__BB1_9;
$L__BB1_8:
	add.s32 	%r2, %r2, 2;
$L__BB1_9:
	cvt.u16.u32 	%rs4, %r2;
	add.s16 	%rs5, %rs4, 1;
$L__BB1_10:
	cvta.to.global.u64 	%rd9, %rd1;
	mul.wide.s32 	%rd10, %r1, 2;
	add.s64 	%rd11, %rd9, %rd10;
	st.global.u16 	[%rd11], %rs5;
	ret;

}


// ===== COMPILED SASS (sm_100) =====

	.target	sm_100

	.elftype	@"ET_EXEC"


//--------------------- .note.nv.tkinfo           --------------------------
	.section	.note.nv.tkinfo,"",@"SHT_NOTE"
	.sectionflags	@"SHF_NOTE_NV_TKINFO"
	.tkinfo
        /*0018*/ 	.word	0x00000002
        /*0030*/ 	.string	""
        /*0030*/ 	.string	"ptxas"
        /*0030*/ 	.string	"Cuda compilation tools, release 13.0, V13.0.88"
        /*0030*/ 	.string	"Build cuda_13.0.r13.0/compiler.36424714_0"
        /*0030*/ 	.string	"-arch sm_100 -m 64 "



//--------------------- .note.nv.cuinfo           --------------------------
	.section	.note.nv.cuinfo,"",@"SHT_NOTE"
	.sectionflags	@"SHF_NOTE_NV_CUINFO"
        /*0018*/ 	.short	0x0002
        /*001a*/ 	.short	0x0064
        /*001c*/ 	.short	0x0082
	.zero		2


//--------------------- .nv.info                  --------------------------
	.section	.nv.info,"",@"SHT_CUDA_INFO"
	.align	4


	//----- nvinfo : EIATTR_REGCOUNT
	.align		4
        /*0000*/ 	.byte	0x04, 0x2f
        /*0002*/ 	.short	(.L_1 - .L_0)
	.align		4
.L_0:
        /*0004*/ 	.word	index@(_Z19mappingSquareKernelPtPKfS1_)
        /*0008*/ 	.word	0x00000011


	//----- nvinfo : EIATTR_FRAME_SIZE
	.align		4
.L_1:
        /*000c*/ 	.byte	0x04, 0x11
        /*000e*/ 	.short	(.L_3 - .L_2)
	.align		4
.L_2:
        /*0010*/ 	.word	index@(_Z19mappingSquareKernelPtPKfS1_)
        /*0014*/ 	.word	0x00000000


	//----- nvinfo : EIATTR_REGCOUNT
	.align		4
.L_3:
        /*0018*/ 	.byte	0x04, 0x2f
        /*001a*/ 	.short	(.L_5 - .L_4)
	.align		4
.L_4:
        /*001c*/ 	.word	index@(_Z17mappingBiomKernelPtPKfS1_)
        /*0020*/ 	.word	0x00000012


	//----- nvinfo : EIATTR_FRAME_SIZE
	.align		4
.L_5:
        /*0024*/ 	.byte	0x04, 0x11
        /*0026*/ 	.short	(.L_7 - .L_6)
	.align		4
.L_6:
        /*0028*/ 	.word	index@(_Z17mappingBiomKernelPtPKfS1_)
        /*002c*/ 	.word	0x00000000


	//----- nvinfo : EIATTR_MIN_STACK_SIZE
	.align		4
.L_7:
        /*0030*/ 	.byte	0x04, 0x12
        /*0032*/ 	.short	(.L_9 - .L_8)
	.align		4
.L_8:
        /*0034*/ 	.word	index@(_Z17mappingBiomKernelPtPKfS1_)
        /*0038*/ 	.word	0x00000000


	//----- nvinfo : EIATTR_MIN_STACK_SIZE
	.align		4
.L_9:
        /*003c*/ 	.byte	0x04, 0x12
        /*003e*/ 	.short	(.L_11 - .L_10)
	.align		4
.L_10:
        /*0040*/ 	.word	index@(_Z19mappingSquareKernelPtPKfS1_)
        /*0044*/ 	.word	0x00000000
.L_11:


//--------------------- .nv.compat                --------------------------
	.section	.nv.compat,"",@"SHT_CUDA_COMPAT_INFO"
	.align	4
        /*0000*/ 	.byte	0x02, 0x09, 0x00, 0x00, 0x02, 0x02, 0x01, 0x00, 0x02, 0x05, 0x05, 0x00, 0x03, 0x07, 0x01, 0x01
        /*0010*/ 	.byte	0x02, 0x03, 0x00, 0x00, 0x02, 0x06, 0x01, 0x00, 0x04, 0x0b, 0x08, 0x00, 0x01, 0x00, 0x00, 0x00
        /*0020*/ 	.byte	0x00, 0x00, 0x00, 0x00


//--------------------- .nv.info._Z17mappingBiomKernelPtPKfS1_ --------------------------
	.section	.nv.info._Z17mappingBiomKernelPtPKfS1_,"",@"SHT_CUDA_INFO"
	.sectionflags	@""
	.align	4


	//----- nvinfo : EIATTR_CUDA_API_VERSION
	.align		4
        /*0000*/ 	.byte	0x04, 0x37
        /*0002*/ 	.short	(.L_13 - .L_12)
.L_12:
        /*0004*/ 	.word	0x00000082


	//----- nvinfo : EIATTR_KPARAM_INFO
	.align		4
.L_13:
        /*0008*/ 	.byte	0x04, 0x17
        /*000a*/ 	.short	(.L_15 - .L_14)
.L_14:
        /*000c*/ 	.word	0x00000000
        /*0010*/ 	.short	0x0002
        /*0012*/ 	.short	0x0010
        /*0014*/ 	.byte	0x00, 0xf5, 0x21, 0x00


	//----- nvinfo : EIATTR_KPARAM_INFO
	.align		4
.L_15:
        /*0018*/ 	.byte	0x04, 0x17
        /*001a*/ 	.short	(.L_17 - .L_16)
.L_16:
        /*001c*/ 	.word	0x00000000
        /*0020*/ 	.short	0x0001
        /*0022*/ 	.short	0x0008
        /*0024*/ 	.byte	0x00, 0xf5, 0x21, 0x00


	//----- nvinfo : EIATTR_KPARAM_INFO
	.align		4
.L_17:
        /*0028*/ 	.byte	0x04, 0x17
        /*002a*/ 	.short	(.L_19 - .L_18)
.L_18:
        /*002c*/ 	.word	0x00000000
        /*0030*/ 	.short	0x0000
        /*0032*/ 	.short	0x0000
        /*0034*/ 	.byte	0x00, 0xf5, 0x21, 0x00


	//----- nvinfo : EIATTR_SPARSE_MMA_MASK
	.align		4
.L_19:
        /*0038*/ 	.byte	0x03, 0x50
        /*003a*/ 	.short	0x0000


	//----- nvinfo : EIATTR_MAXREG_COUNT
	.align		4
        /*003c*/ 	.byte	0x03, 0x1b
        /*003e*/ 	.short	0x00ff


	//----- nvinfo : EIATTR_MERCURY_ISA_VERSION
	.align		4
        /*0040*/ 	.byte	0x03, 0x5f
        /*0042*/ 	.short	0x0101


	//----- nvinfo : EIATTR_VRC_CTA_INIT_COUNT
	.align		4
        /*0044*/ 	.byte	0x02, 0x4a
	.zero		1
	.zero		1


	//----- nvinfo : EIATTR_EXIT_INSTR_OFFSETS
	.align		4
        /*0048*/ 	.byte	0x04, 0x1c
        /*004a*/ 	.short	(.L_21 - .L_20)


	//   ....[0]....
.L_20:
        /*004c*/ 	.word	0x000006d0


	//----- nvinfo : EIATTR_CRS_STACK_SIZE
	.align		4
.L_21:
        /*0050*/ 	.byte	0x04, 0x1e
        /*0052*/ 	.short	(.L_23 - .L_22)
.L_22:
        /*0054*/ 	.word	0x00000000


	//----- nvinfo : EIATTR_CBANK_PARAM_SIZE
	.align		4
.L_23:
        /*0058*/ 	.byte	0x03, 0x19
        /*005a*/ 	.short	0x0018


	//----- nvinfo : EIATTR_PARAM_CBANK
	.align		4
        /*005c*/ 	.byte	0x04, 0x0a
        /*005e*/ 	.short	(.L_25 - .L_24)
	.align		4
.L_24:
        /*0060*/ 	.word	index@(.nv.constant0._Z17mappingBiomKernelPtPKfS1_)
        /*0064*/ 	.short	0x0380
        /*0066*/ 	.short	0x0018


	//----- nvinfo : EIATTR_SW_WAR
	.align		4
.L_25:
        /*0068*/ 	.byte	0x04, 0x36
        /*006a*/ 	.short	(.L_27 - .L_26)
.L_26:
        /*006c*/ 	.word	0x00000008
.L_27:


//--------------------- .nv.info._Z19mappingSquareKernelPtPKfS1_ --------------------------
	.section	.nv.info._Z19mappingSquareKernelPtPKfS1_,"",@"SHT_CUDA_INFO"
	.sectionflags	@""
	.align	4


	//----- nvinfo : EIATTR_CUDA_API_VERSION
	.align		4
        /*0000*/ 	.byte	0x04, 0x37
        /*0002*/ 	.short	(.L_29 - .L_28)
.L_28:
        /*0004*/ 	.word	0x00000082


	//----- nvinfo : EIATTR_KPARAM_INFO
	.align		4
.L_29:
        /*0008*/ 	.byte	0x04, 0x17
        /*000a*/ 	.short	(.L_31 - .L_30)
.L_30:
        /*000c*/ 	.word	0x00000000
        /*0010*/ 	.short	0x0002
        /*0012*/ 	.short	0x0010
        /*0014*/ 	.byte	0x00, 0xf5, 0x21, 0x00


	//----- nvinfo : EIATTR_KPARAM_INFO
	.align		4
.L_31:
        /*0018*/ 	.byte	0x04, 0x17
        /*001a*/ 	.short	(.L_33 - .L_32)
.L_32:
        /*001c*/ 	.word	0x00000000
        /*0020*/ 	.short	0x0001
        /*0022*/ 	.short	0x0008
        /*0024*/ 	.byte	0x00, 0xf5, 0x21, 0x00


	//----- nvinfo : EIATTR_KPARAM_INFO
	.align		4
.L_33:
        /*0028*/ 	.byte	0x04, 0x17
        /*002a*/ 	.short	(.L_35 - .L_34)
.L_34:
        /*002c*/ 	.word	0x00000000
        /*0030*/ 	.short	0x0000
        /*0032*/ 	.short	0x0000
        /*0034*/ 	.byte	0x00, 0xf5, 0x21, 0x00


	//----- nvinfo : EIATTR_SPARSE_MMA_MASK
	.align		4
.L_35:
        /*0038*/ 	.byte	0x03, 0x50
        /*003a*/ 	.short	0x0000


	//----- nvinfo : EIATTR_MAXREG_COUNT
	.align		4
        /*003c*/ 	.byte	0x03, 0x1b
        /*003e*/ 	.short	0x00ff


	//----- nvinfo : EIATTR_MERCURY_ISA_VERSION
	.align		4
        /*0040*/ 	.byte	0x03, 0x5f
        /*0042*/ 	.short	0x0101


	//----- nvinfo : EIATTR_VRC_CTA_INIT_COUNT
	.align		4
        /*0044*/ 	.byte	0x02, 0x4a
	.zero		1
	.zero		1


	//----- nvinfo : EIATTR_EXIT_INSTR_OFFSETS
	.align		4
        /*0048*/ 	.byte	0x04, 0x1c
        /*004a*/ 	.short	(.L_37 - .L_36)


	//   ....[0]....
.L_36:
        /*004c*/ 	.word	0x000008a0


	//----- nvinfo : EIATTR_CRS_STACK_SIZE
	.align		4
.L_37:
        /*0050*/ 	.byte	0x04, 0x1e
        /*0052*/ 	.short	(.L_39 - .L_38)
.L_38:
        /*0054*/ 	.word	0x00000000


	//----- nvinfo : EIATTR_CBANK_PARAM_SIZE
	.align		4
.L_39:
        /*0058*/ 	.byte	0x03, 0x19
        /*005a*/ 	.short	0x0018


	//----- nvinfo : EIATTR_PARAM_CBANK
	.align		4
        /*005c*/ 	.byte	0x04, 0x0a
        /*005e*/ 	.short	(.L_41 - .L_40)
	.align		4
.L_40:
        /*0060*/ 	.word	index@(.nv.constant0._Z19mappingSquareKernelPtPKfS1_)
        /*0064*/ 	.short	0x0380
        /*0066*/ 	.short	0x0018


	//----- nvinfo : EIATTR_SW_WAR
	.align		4
.L_41:
        /*0068*/ 	.byte	0x04, 0x36
        /*006a*/ 	.short	(.L_43 - .L_42)
.L_42:
        /*006c*/ 	.word	0x00000008
.L_43:


//--------------------- .nv.callgraph             --------------------------
	.section	.nv.callgraph,"",@"SHT_CUDA_CALLGRAPH"
	.align	4
	.sectionentsize	8
	.align		4
        /*0000*/ 	.word	0x00000000
	.align		4
        /*0004*/ 	.word	0xffffffff
	.align		4
        /*0008*/ 	.word	0x00000000
	.align		4
        /*000c*/ 	.word	0xfffffffe
	.align		4
        /*0010*/ 	.word	0x00000000
	.align		4
        /*0014*/ 	.word	0xfffffffd
	.align		4
        /*0018*/ 	.word	0x00000000
	.align		4
        /*001c*/ 	.word	0xfffffffc


//--------------------- .text._Z17mappingBiomKernelPtPKfS1_ --------------------------
	.section	.text._Z17mappingBiomKernelPtPKfS1_,"ax",@progbits
	.align	128
        .global         _Z17mappingBiomKernelPtPKfS1_
        .type           _Z17mappingBiomKernelPtPKfS1_,@function
        .size           _Z17mappingBiomKernelPtPKfS1_,(.L_x_19 - _Z17mappingBiomKernelPtPKfS1_)
        .other          _Z17mappingBiomKernelPtPKfS1_,@"STO_CUDA_ENTRY STV_DEFAULT"
_Z17mappingBiomKernelPtPKfS1_:
.text._Z17mappingBiomKernelPtPKfS1_:
[----:B------:R-:W-:Y:S01]  /*0000*/  LDC R1, c[0x0][0x37c] ;  /* 0x0000df00ff017b82 */ /* 0x000fe20000000800 */
[----:B------:R-:W0:Y:S07]  /*0010*/  S2R R0, SR_TID.X ;  /* 0x0000000000007919 */ /* 0x000e2e0000002100 */
[----:B------:R-:W0:Y:S01]  /*0020*/  S2UR UR6, SR_CTAID.X ;  /* 0x00000000000679c3 */ /* 0x000e220000002500 */
[----:B------:R-:W1:Y:S07]  /*0030*/  LDCU.64 UR4, c[0x0][0x358] ;  /* 0x00006b00ff0477ac */ /* 0x000e6e0008000a00 */
[----:B------:R-:W0:Y:S08]  /*0040*/  LDC R3, c[0x0][0x360] ;  /* 0x0000d800ff037b82 */ /* 0x000e300000000800 */
[----:B------:R-:W2:Y:S08]  /*0050*/  LDC.64 R4, c[0x0][0x388] ;  /* 0x0000e200ff047b82 */ /* 0x000eb00000000a00 */
[----:B------:R-:W3:Y:S01]  /*0060*/  LDC.64 R6, c[0x0][0x390] ;  /* 0x0000e400ff067b82 */ /* 0x000ee20000000a00 */
[----:B0-----:R-:W-:-:S04]  /*0070*/  IMAD R0, R3, UR6, R0 ;  /* 0x0000000603007c24 */ /* 0x001fc8000f8e0200 */
[----:B--2---:R-:W-:-:S05]  /*0080*/  IMAD.WIDE R4, R0, 0x4, R4 ;  /* 0x0000000400047825 */ /* 0x004fca00078e0204 */
[----:B-1----:R0:W5:Y:S01]  /*0090*/  LDG.E R3, desc[UR4][R4.64] ;  /* 0x0000000404037981 */ /* 0x002162000c1e1900 */
[----:B---3--:R-:W-:-:S05]  /*00a0*/  IMAD.WIDE R6, R0, 0x4, R6 ;  /* 0x0000000400067825 */ /* 0x008fca00078e0206 */
[----:B------:R0:W5:Y:S01]  /*00b0*/  LDG.E R12, desc[UR4][R6.64] ;  /* 0x00000004060c7981 */ /* 0x000162000c1e1900 */
[----:B------:R-:W-:Y:S01]  /*00c0*/  HFMA2 R2, -RZ, RZ, 0, 0 ;  /* 0x00000000ff027431 */ /* 0x000fe200000001ff */
[----:B------:R-:W-:Y:S06]  /*00d0*/  BSSY.RECONVERGENT B0, `(.L_x_0) ;  /* 0x000005c000007945 */ /* 0x000fec0003800200 */
.L_x_5:
[----:B0----5:R-:W0:Y:S08]  /*00e0*/  F2F.F64.F32 R4, R3 ;  /* 0x0000000300047310 */ /* 0x021e300000201800 */
[----:B------:R-:W1:Y:S01]  /*00f0*/  F2F.F64.F32 R8, R12 ;  /* 0x0000000c00087310 */ /* 0x000e620000201800 */
[----:B0-----:R-:W-:Y:S01]  /*0100*/  DADD R6, R4, R4 ;  /* 0x0000000004067229 */ /* 0x001fe20000000004 */
[----:B------:R-:W-:-:S02]  /*0110*/  MOV R4, 0xe0000000 ;  /* 0xe000000000047802 */ /* 0x000fc40000000f00 */
[----:B------:R-:W-:-:S06]  /*0120*/  MOV R5, 0x3fc3f7ce ;  /* 0x3fc3f7ce00057802 */ /* 0x000fcc0000000f00 */
[----:B-1----:R-:W-:Y:S01]  /*0130*/  DFMA R6, R6, R8, R4 ;  /* 0x000000080606722b */ /* 0x002fe20000000004 */
[----:B------:R-:W-:-:S04]  /*0140*/  FMUL R8, R12, R12 ;  /* 0x0000000c0c087220 */ /* 0x000fc80000400000 */
[----:B------:R-:W-:-:S05]  /*0150*/  FFMA R8, R3, R3, -R8 ;  /* 0x0000000303087223 */ /* 0x000fca0000000808 */
[----:B------:R-:W0:Y:S01]  /*0160*/  F2F.F32.F64 R6, R6 ;  /* 0x0000000600067310 */ /* 0x000e220000301000 */
[----:B------:R-:W-:-:S07]  /*0170*/  FADD R13, R8, -0.80000001192092895508 ;  /* 0xbf4ccccd080d7421 */ /* 0x000fce0000000000 */
[----:B------:R-:W1:Y:S08]  /*0180*/  F2F.F64.F32 R8, R13 ;  /* 0x0000000d00087310 */ /* 0x000e700000201800 */
[----:B0-----:R-:W0:Y:S01]  /*0190*/  F2F.F64.F32 R10, R6 ;  /* 0x00000006000a7310 */ /* 0x001e220000201800 */
[----:B-1----:R-:W-:-:S08]  /*01a0*/  DADD R8, R8, R8 ;  /* 0x0000000008087229 */ /* 0x002fd00000000008 */
[----:B0-----:R-:W-:Y:S01]  /*01b0*/  DFMA R8, R8, R10, R4 ;  /* 0x0000000a0808722b */ /* 0x001fe20000000004 */
[----:B------:R-:W-:-:S05]  /*01c0*/  FMUL R10, R6, R6 ;  /* 0x00000006060a7220 */ /* 0x000fca0000400000 */
[----:B------:R-:W0:Y:S01]  /*01d0*/  F2F.F32.F64 R15, R8 ;  /* 0x00000008000f7310 */ /* 0x000e220000301000 */
[----:B------:R-:W-:-:S04]  /*01e0*/  FFMA R10, R13, R13, -R10 ;  /* 0x0000000d0d0a7223 */ /* 0x000fc8000000080a */
[----:B------:R-:W-:-:S05]  /*01f0*/  FADD R12, R10, -0.80000001192092895508 ;  /* 0xbf4ccccd0a0c7421 */ /* 0x000fca0000000000 */
[----:B0-----:R-:W-:-:S04]  /*0200*/  FMNMX R3, |R12|, |R15|, !PT ;  /* 0x4000000f0c037209 */ /* 0x001fc80007800200 */
[----:B------:R-:W-:-:S13]  /*0210*/  FSETP.GT.AND P0, PT, R3, 2, PT ;  /* 0x400000000300780b */ /* 0x000fda0003f04000 */
[----:B------:R-:W-:Y:S05]  /*0220*/  @P0 BRA `(.L_x_1) ;  /* 0x0000000400100947 */ /* 0x000fea0003800000 */
[----:B------:R-:W0:Y:S01]  /*0230*/  F2F.F64.F32 R6, R12 ;  /* 0x0000000c00067310 */ /* 0x000e220000201800 */
[----:B------:R-:W-:-:S04]  /*0240*/  FMUL R3, R15, R15 ;  /* 0x0000000f0f037220 */ /* 0x000fc80000400000 */
[----:B------:R-:W-:-:S03]  /*0250*/  FFMA R3, R12, R12, -R3 ;  /* 0x0000000c0c037223 */ /* 0x000fc60000000803 */
[----:B------:R-:W1:Y:S01]  /*0260*/  F2F.F64.F32 R8, R15 ;  /* 0x0000000f00087310 */ /* 0x000e620000201800 */
[----:B------:R-:W-:Y:S01]  /*0270*/  FADD R3, R3, -0.80000001192092895508 ;  /* 0xbf4ccccd03037421 */ /* 0x000fe20000000000 */
[----:B0-----:R-:W-:-:S08]  /*0280*/  DADD R6, R6, R6 ;  /* 0x0000000006067229 */ /* 0x001fd00000000006 */
[----:B-1----:R-:W-:Y:S01]  /*0290*/  DFMA R6, R6, R8, R4 ;  /* 0x000000080606722b */ /* 0x002fe20000000004 */
[----:B------:R-:W0:Y:S09]  /*02a0*/  F2F.F64.F32 R8, R3 ;  /* 0x0000000300087310 */ /* 0x000e320000201800 */
[----:B------:R-:W1:Y:S01]  /*02b0*/  F2F.F32.F64 R6, R6 ;  /* 0x0000000600067310 */ /* 0x000e620000301000 */
[----:B0-----:R-:W-:-:S07]  /*02c0*/  DADD R8, R8, R8 ;  /* 0x0000000008087229 */ /* 0x001fce0000000008 */
[----:B-1----:R-:W0:Y:S02]  /*02d0*/  F2F.F64.F32 R10, R6 ;  /* 0x00000006000a7310 */ /* 0x002e240000201800 */
        /* <DEDUP_REMOVED lines=46> */
[C---:B------:R-:W-:Y:S02]  /*05c0*/  ISETP.GE.U32.AND P0, PT, R2.reuse, 0x38, PT ;  /* 0x000000380200780c */ /* 0x040fe40003f06070 */
[----:B------:R-:W-:Y:S02]  /*05d0*/  IADD3 R2, PT, PT, R2, 0x8, RZ ;  /* 0x0000000802027810 */ /* 0x000fe40007ffe0ff */
[----:B------:R-:W-:-:S09]  /*05e0*/  MOV R3, R4 ;  /* 0x0000000400037202 */ /* 0x000fd20000000f00 */
[----:B------:R-:W-:Y:S05]  /*05f0*/  @!P0 BRA `(.L_x_5) ;  /* 0xfffffff800b88947 */ /* 0x000fea000383ffff */
[----:B------:R-:W-:Y:S01]  /*0600*/  MOV R4, 0x40 ;  /* 0x0000004000047802 */ /* 0x000fe20000000f00 */
[----:B------:R-:W-:Y:S06]  /*0610*/  BRA `(.L_x_6) ;  /* 0x00000000001c7947 */ /* 0x000fec0003800000 */
.L_x_4:
[----:B------:R-:W-:Y:S01]  /*0620*/  IADD3 R2, PT, PT, R2, 0x6, RZ ;  /* 0x0000000602027810 */ /* 0x000fe20007ffe0ff */
[----:B------:R-:W-:Y:S06]  /*0630*/  BRA `(.L_x_1) ;  /* 0x00000000000c7947 */ /* 0x000fec0003800000 */
.L_x_3:
[----:B------:R-:W-:Y:S01]  /*0640*/  IADD3 R2, PT, PT, R2, 0x4, RZ ;  /* 0x0000000402027810 */ /* 0x000fe20007ffe0ff */
[----:B------:R-:W-:Y:S06]  /*0650*/  BRA `(.L_x_1) ;  /* 0x0000000000047947 */ /* 0x000fec0003800000 */
.L_x_2:
[----:B------:R-:W-:-:S07]  /*0660*/  IADD3 R2, PT, PT, R2, 0x2, RZ ;  /* 0x0000000202027810 */ /* 0x000fce0007ffe0ff */
.L_x_1:
[----:B------:R-:W-:-:S04]  /*0670*/  IADD3 R2, PT, PT, R2, 0x1, RZ ;  /* 0x0000000102027810 */ /* 0x000fc80007ffe0ff */
[----:B------:R-:W-:-:S07]  /*0680*/  PRMT R4, R2, 0x7610, R4 ;  /* 0x0000761002047816 */ /* 0x000fce0000000004 */
.L_x_6:
[----:B------:R-:W-:Y:S05]  /*0690*/  BSYNC.RECONVERGENT B0 ;  /* 0x0000000000007941 */ /* 0x000fea0003800200 */
.L_x_0:
[----:B------:R-:W0:Y:S02]  /*06a0*/  LDC.64 R2, c[0x0][0x380] ;  /* 0x0000e000ff027b82 */ /* 0x000e240000000a00 */
[----:B0-----:R-:W-:-:S05]  /*06b0*/  IMAD.WIDE R2, R0, 0x2, R2 ;  /* 0x0000000200027825 */ /* 0x001fca00078e0202 */
[----:B------:R-:W-:Y:S01]  /*06c0*/  STG.E.U16 desc[UR4][R2.64], R4 ;  /* 0x0000000402007986 */ /* 0x000fe2000c101504 */
[----:B------:R-:W-:Y:S05]  /*06d0*/  EXIT ;  /* 0x000000000000794d */ /* 0x000fea0003800000 */
.L_x_7:
[----:B------:R-:W-:-:S00]  /*06e0*/  BRA `(.L_x_7) ;  /* 0xfffffffc00fc7947 */ /* 0x000fc0000383ffff */
[----:B------:R-:W-:-:S00]  /*06f0*/  NOP ;  /* 0x0000000000007918 */ /* 0x000fc00000000000 */
        /* <DEDUP_REMOVED lines=8> */
.L_x_19:


//--------------------- .text._Z19mappingSquareKernelPtPKfS1_ --------------------------
	.section	.text._Z19mappingSquareKernelPtPKfS1_,"ax",@progbits
	.align	128
        .global         _Z19mappingSquareKernelPtPKfS1_
        .type           _Z19mappingSquareKernelPtPKfS1_,@function
        .size           _Z19mappingSquareKernelPtPKfS1_,(.L_x_20 - _Z19mappingSquareKernelPtPKfS1_)
        .other          _Z19mappingSquareKernelPtPKfS1_,@"STO_CUDA_ENTRY STV_DEFAULT"
_Z19mappingSquareKernelPtPKfS1_:
.text._Z19mappingSquareKernelPtPKfS1_:
        /* <DEDUP_REMOVED lines=8> */
[----:B--2---:R-:W-:-:S06]  /*0080*/  IMAD.WIDE R4, R0, 0x4, R4 ;  /* 0x0000000400047825 */ /* 0x004fcc00078e0204 */
[----:B-1----:R-:W2:Y:S01]  /*0090*/  LDG.E R4, desc[UR4][R4.64] ;  /* 0x0000000404047981 */ /* 0x002ea2000c1e1900 */
[----:B---3--:R-:W-:-:S06]  /*00a0*/  IMAD.WIDE R6, R0, 0x4, R6 ;  /* 0x0000000400067825 */ /* 0x008fcc00078e0206 */
[----:B------:R-:W3:Y:S01]  /*00b0*/  LDG.E R6, desc[UR4][R6.64] ;  /* 0x0000000406067981 */ /* 0x000ee2000c1e1900 */
[----:B------:R-:W-:Y:S01]  /*00c0*/  BSSY.RECONVERGENT B0, `(.L_x_8) ;  /* 0x000007a000007945 */ /* 0x000fe20003800200 */
[----:B--2---:R-:W0:Y:S08]  /*00d0*/  F2F.F64.F32 R8, R4 ;  /* 0x0000000400087310 */ /* 0x004e300000201800 */
[----:B---3--:R-:W1:Y:S01]  /*00e0*/  F2F.F64.F32 R2, R6 ;  /* 0x0000000600027310 */ /* 0x008e620000201800 */
[----:B------:R-:W-:-:S04]  /*00f0*/  FMUL R11, R6, R6 ;  /* 0x00000006060b7220 */ /* 0x000fc80000400000 */
[----:B------:R-:W-:Y:S01]  /*0100*/  FFMA R11, R4, R4, -R11 ;  /* 0x00000004040b7223 */ /* 0x000fe2000000080b */
[----:B0-----:R-:W-:-:S03]  /*0110*/  DADD R8, R8, R8 ;  /* 0x0000000008087229 */ /* 0x001fc60000000008 */
[----:B------:R-:W-:-:S05]  /*0120*/  FADD R11, R4, R11 ;  /* 0x0000000b040b7221 */ /* 0x000fca0000000000 */
[----:B-1----:R-:W-:-:S10]  /*0130*/  DFMA R8, R2, R8, R2 ;  /* 0x000000080208722b */ /* 0x002fd40000000002 */
[----:B------:R-:W0:Y:S02]  /*0140*/  F2F.F32.F64 R8, R8 ;  /* 0x0000000800087310 */ /* 0x000e240000301000 */
[----:B0-----:R-:W-:-:S04]  /*0150*/  FMNMX R5, |R11|, |R8|, !PT ;  /* 0x400000080b057209 */ /* 0x001fc80007800200 */
[----:B------:R-:W-:Y:S02]  /*0160*/  FSETP.GT.AND P0, PT, R5, 2, PT ;  /* 0x400000000500780b */ /* 0x000fe40003f04000 */
[----:B------:R-:W-:-:S11]  /*0170*/  MOV R5, RZ ;  /* 0x000000ff00057202 */ /* 0x000fd60000000f00 */
[----:B------:R-:W-:Y:S05]  /*0180*/  @P0 BRA `(.L_x_9) ;  /* 0x0000000400b40947 */ /* 0x000fea0003800000 */
[----:B------:R-:W-:Y:S02]  /*0190*/  MOV R10, R8 ;  /* 0x00000008000a7202 */ /* 0x000fe40000000f00 */
[----:B------:R-:W-:-:S07]  /*01a0*/  MOV R5, RZ ;  /* 0x000000ff00057202 */ /* 0x000fce0000000f00 */
.L_x_17:
[----:B------:R-:W0:Y:S08]  /*01b0*/  F2F.F64.F32 R6, R11 ;  /* 0x0000000b00067310 */ /* 0x000e300000201800 */
[----:B------:R-:W1:Y:S01]  /*01c0*/  F2F.F64.F32 R8, R10 ;  /* 0x0000000a00087310 */ /* 0x000e620000201800 */
[----:B0-----:R-:W-:-:S08]  /*01d0*/  DADD R6, R6, R6 ;  /* 0x0000000006067229 */ /* 0x001fd00000000006 */
[----:B-1----:R-:W-:Y:S01]  /*01e0*/  DFMA R6, R6, R8, R2 ;  /* 0x000000080606722b */ /* 0x002fe20000000002 */
[----:B------:R-:W-:-:S05]  /*01f0*/  FMUL R8, R10, R10 ;  /* 0x0000000a0a087220 */ /* 0x000fca0000400000 */
[----:B------:R-:W0:Y:S01]  /*0200*/  F2F.F32.F64 R12, R6 ;  /* 0x00000006000c7310 */ /* 0x000e220000301000 */
[----:B------:R-:W-:-:S04]  /*0210*/  FFMA R9, R11, R11, -R8 ;  /* 0x0000000b0b097223 */ /* 0x000fc80000000808 */
[----:B------:R-:W-:-:S05]  /*0220*/  FADD R13, R4, R9 ;  /* 0x00000009040d7221 */ /* 0x000fca0000000000 */
[----:B0-----:R-:W-:-:S04]  /*0230*/  FMNMX R8, |R13|, |R12|, !PT ;  /* 0x4000000c0d087209 */ /* 0x001fc80007800200 */
[----:B------:R-:W-:-:S13]  /*0240*/  FSETP.GT.AND P0, PT, R8, 2, PT ;  /* 0x400000000800780b */ /* 0x000fda0003f04000 */
[----:B------:R-:W-:Y:S05]  /*0250*/  @P0 BRA `(.L_x_10) ;  /* 0x00000004007c0947 */ /* 0x000fea0003800000 */
        /* <DEDUP_REMOVED lines=66> */
[----:B------:R-:W-:Y:S02]  /*0680*/  IADD3 R12, PT, PT, R5, 0x8, RZ ;  /* 0x00000008050c7810 */ /* 0x000fe40007ffe0ff */
[----:B------:R-:W-:Y:S02]  /*0690*/  MOV R5, 0x40 ;  /* 0x0000004000057802 */ /* 0x000fe40000000f00 */
[----:B------:R-:W-:-:S13]  /*06a0*/  ISETP.NE.AND P0, PT, R12, 0x40, PT ;  /* 0x000000400c00780c */ /* 0x000fda0003f05270 */
[----:B------:R-:W-:Y:S05]  /*06b0*/  @!P0 BRA `(.L_x_9) ;  /* 0x0000000000688947 */ /* 0x000fea0003800000 */
[----:B------:R-:W0:Y:S01]  /*06c0*/  F2F.F64.F32 R6, R14 ;  /* 0x0000000e00067310 */ /* 0x000e220000201800 */
[----:B------:R-:W-:-:S04]  /*06d0*/  FMUL R5, R13, R13 ;  /* 0x0000000d0d057220 */ /* 0x000fc80000400000 */
[----:B------:R-:W-:-:S03]  /*06e0*/  FFMA R5, R14, R14, -R5 ;  /* 0x0000000e0e057223 */ /* 0x000fc60000000805 */
[----:B------:R-:W1:Y:S01]  /*06f0*/  F2F.F64.F32 R8, R13 ;  /* 0x0000000d00087310 */ /* 0x000e620000201800 */
[----:B------:R-:W-:Y:S01]  /*0700*/  FADD R11, R4, R5 ;  /* 0x00000005040b7221 */ /* 0x000fe20000000000 */
[----:B0-----:R-:W-:-:S08]  /*0710*/  DADD R6, R6, R6 ;  /* 0x0000000006067229 */ /* 0x001fd00000000006 */
[----:B-1----:R-:W-:-:S06]  /*0720*/  DFMA R6, R6, R8, R2 ;  /* 0x000000080606722b */ /* 0x002fcc0000000002 */
[----:B------:R-:W0:Y:S02]  /*0730*/  F2F.F32.F64 R10, R6 ;  /* 0x00000006000a7310 */ /* 0x000e240000301000 */
[----:B0-----:R-:W-:-:S04]  /*0740*/  FMNMX R5, |R11|, |R10|, !PT ;  /* 0x4000000a0b057209 */ /* 0x001fc80007800200 */
[----:B------:R-:W-:Y:S02]  /*0750*/  FSETP.GT.AND P0, PT, R5, 2, PT ;  /* 0x400000000500780b */ /* 0x000fe40003f04000 */
[----:B------:R-:W-:-:S11]  /*0760*/  MOV R5, R12 ;  /* 0x0000000c00057202 */ /* 0x000fd60000000f00 */
[----:B------:R-:W-:Y:S05]  /*0770*/  @!P0 BRA `(.L_x_17) ;  /* 0xfffffff8008c8947 */ /* 0x000fea000383ffff */
[----:B------:R-:W-:Y:S05]  /*0780*/  BRA `(.L_x_9) ;  /* 0x0000000000347947 */ /* 0x000fea0003800000 */
.L_x_16:
[----:B------:R-:W-:Y:S01]  /*0790*/  IADD3 R5, PT, PT, R5, 0x7, RZ ;  /* 0x0000000705057810 */ /* 0x000fe20007ffe0ff */
[----:B------:R-:W-:Y:S06]  /*07a0*/  BRA `(.L_x_9) ;  /* 0x00000000002c7947 */ /* 0x000fec0003800000 */
.L_x_15:
[----:B------:R-:W-:Y:S01]  /*07b0*/  IADD3 R5, PT, PT, R5, 0x6, RZ ;  /* 0x0000000605057810 */ /* 0x000fe20007ffe0ff */
[----:B------:R-:W-:Y:S06]  /*07c0*/  BRA `(.L_x_9) ;  /* 0x0000000000247947 */ /* 0x000fec0003800000 */
.L_x_14:
[----:B------:R-:W-:Y:S01]  /*07d0*/  IADD3 R5, PT, PT, R5, 0x5, RZ ;  /* 0x0000000505057810 */ /* 0x000fe20007ffe0ff */
[----:B------:R-:W-:Y:S06]  /*07e0*/  BRA `(.L_x_9) ;  /* 0x00000000001c7947 */ /* 0x000fec0003800000 */
.L_x_13:
[----:B------:R-:W-:Y:S01]  /*07f0*/  IADD3 R5, PT, PT, R5, 0x4, RZ ;  /* 0x0000000405057810 */ /* 0x000fe20007ffe0ff */
[----:B------:R-:W-:Y:S06]  /*0800*/  BRA `(.L_x_9) ;  /* 0x0000000000147947 */ /* 0x000fec0003800000 */
.L_x_12:
[----:B------:R-:W-:Y:S01]  /*0810*/  IADD3 R5, PT, PT, R5, 0x3, RZ ;  /* 0x0000000305057810 */ /* 0x000fe20007ffe0ff */
[----:B------:R-:W-:Y:S06]  /*0820*/  BRA `(.L_x_9) ;  /* 0x00000000000c7947 */ /* 0x000fec0003800000 */
.L_x_11:
[----:B------:R-:W-:Y:S01]  /*0830*/  IADD3 R5, PT, PT, R5, 0x2, RZ ;  /* 0x0000000205057810 */ /* 0x000fe20007ffe0ff */
[----:B------:R-:W-:Y:S06]  /*0840*/  BRA `(.L_x_9) ;  /* 0x0000000000047947 */ /* 0x000fec0003800000 */
.L_x_10:
[----:B------:R-:W-:-:S07]  /*0850*/  IADD3 R5, PT, PT, R5, 0x1, RZ ;  /* 0x0000000105057810 */ /* 0x000fce0007ffe0ff */
.L_x_9:
[----:B------:R-:W-:Y:S05]  /*0860*/  BSYNC.RECONVERGENT B0 ;  /* 0x0000000000007941 */ /* 0x000fea0003800200 */
.L_x_8:
[----:B------:R-:W0:Y:S02]  /*0870*/  LDC.64 R2, c[0x0][0x380] ;  /* 0x0000e000ff027b82 */ /* 0x000e240000000a00 */
[----:B0-----:R-:W-:-:S05]  /*0880*/  IMAD.WIDE R2, R0, 0x2, R2 ;  /* 0x0000000200027825 */ /* 0x001fca00078e0202 */
[----:B------:R-:W-:Y:S01]  /*0890*/  STG.E.U16 desc[UR4][R2.64], R5 ;  /* 0x0000000502007986 */ /* 0x000fe2000c101504 */
[----:B------:R-:W-:Y:S05]  /*08a0*/  EXIT ;  /* 0x000000000000794d */ /* 0x000fea0003800000 */
.L_x_18:
        /* <DEDUP_REMOVED lines=13> */
.L_x_20:


//--------------------- .nv.shared.reserved.0     --------------------------
	.section	.nv.shared.reserved.0,"aw",@nobits
	.weak		__nv_reservedSMEM_offset_0_alias
	.size		__nv_reservedSMEM_offset_0_alias, 0, 64
	.other		__nv_reservedSMEM_offset_0_alias,@"STO_CUDA_RESERVED_SHARED STV_DEFAULT"
__nv_reservedSMEM_offset_0_alias:
	.zero		0
	.zero		64


//--------------------- .nv.constant0._Z17mappingBiomKernelPtPKfS1_ --------------------------
	.section	.nv.constant0._Z17mappingBiomKernelPtPKfS1_,"a",@progbits
	.sectionflags	@""
	.align	4
.nv.constant0._Z17mappingBiomKernelPtPKfS1_:
	.zero		920


//--------------------- .nv.constant0._Z19mappingSquareKernelPtPKfS1_ --------------------------
	.section	.nv.constant0._Z19mappingSquareKernelPtPKfS1_,"a",@progbits
	.sectionflags	@""
	.align	4
.nv.constant0._Z19mappingSquareKernelPtPKfS1_:
	.zero		920


//--------------------- SYMBOLS --------------------------

	.type		.nv.reservedSmem.offset0,@object
	.size		.nv.reservedSmem.offset0,0x4
